//
// Generated by NVIDIA NVVM Compiler
//
// Compiler Build ID: CL-36424714
// Cuda compilation tools, release 13.0, V13.0.88
// Based on NVVM 20.0.0
//

.version 9.0
.target sm_100
.address_size 64

	// .globl	_Z18print_cored_kernelv
.extern .func  (.param .b32 func_retval0) vprintf
(
	.param .b64 vprintf_param_0,
	.param .b64 vprintf_param_1
)
;
.global .align 1 .b8 $str[64] = {98, 108, 111, 99, 107, 32, 105, 100, 120, 58, 40, 37, 51, 100, 44, 32, 37, 51, 100, 44, 32, 37, 51, 100, 41, 32, 32, 84, 104, 114, 101, 97, 100, 115, 32, 73, 110, 100, 101, 120, 58, 32, 40, 37, 100, 41, 32, 32, 99, 111, 114, 100, 40, 37, 51, 100, 44, 32, 37, 51, 100, 41, 10};

.visible .entry _Z18print_cored_kernelv()
{
	.local .align 8 .b8 	__local_depot0[24];
	.reg .b64 	%SP;
	.reg .b64 	%SPL;
	.reg .b32 	%r<15>;
	.reg .b64 	%rd<5>;

	mov.u64 	%SPL, __local_depot0;
	cvta.local.u64 	%SP, %SPL;
	add.u64 	%rd1, %SP, 0;
	add.u64 	%rd2, %SPL, 0;
	mov.u32 	%r1, %tid.z;
	mov.u32 	%r2, %ctaid.x;
	mov.u32 	%r3, %ctaid.y;
	mov.u32 	%r4, %tid.y;
	mov.u32 	%r5, %tid.x;
	mad.lo.s32 	%r6, %r3, %r1, %r4;
	mad.lo.s32 	%r7, %r6, %r2, %r5;
	mov.u32 	%r8, %ntid.x;
	mad.lo.s32 	%r9, %r2, %r8, %r5;
	mov.u32 	%r10, %ntid.y;
	mad.lo.s32 	%r11, %r3, %r10, %r4;
	mov.u32 	%r12, %ctaid.z;
	st.local.v2.u32 	[%rd2], {%r12, %r3};
	st.local.v2.u32 	[%rd2+8], {%r2, %r7};
	st.local.v2.u32 	[%rd2+16], {%r9, %r11};
	mov.u64 	%rd3, $str;
	cvta.global.u64 	%rd4, %rd3;
	{ // callseq 0, 0
	.param .b64 param0;
	st.param.b64 	[param0], %rd4;
	.param .b64 param1;
	st.param.b64 	[param1], %rd1;
	.param .b32 retval0;
	call.uni (retval0), 
	vprintf, 
	(
	param0, 
	param1
	);
	ld.param.b32 	%r13, [retval0];
	} // callseq 0
	ret;

}


// ===== COMPILED SASS (sm_100) =====

	.target	sm_100

	.elftype	@"ET_EXEC"


//--------------------- .note.nv.tkinfo           --------------------------
	.section	.note.nv.tkinfo,"",@"SHT_NOTE"
	.sectionflags	@"SHF_NOTE_NV_TKINFO"
	.tkinfo
        /*0018*/ 	.word	0x00000002
        /*0030*/ 	.string	""
        /*0030*/ 	.string	"ptxas"
        /*0030*/ 	.string	"Cuda compilation tools, release 13.0, V13.0.88"
        /*0030*/ 	.string	"Build cuda_13.0.r13.0/compiler.36424714_0"
        /*0030*/ 	.string	"-arch sm_100 -m 64 "



//--------------------- .note.nv.cuinfo           --------------------------
	.section	.note.nv.cuinfo,"",@"SHT_NOTE"
	.sectionflags	@"SHF_NOTE_NV_CUINFO"
        /*0018*/ 	.short	0x0002
        /*001a*/ 	.short	0x0064
        /*001c*/ 	.short	0x0082
	.zero		2


//--------------------- .nv.info                  --------------------------
	.section	.nv.info,"",@"SHT_CUDA_INFO"
	.align	4


	//----- nvinfo : EIATTR_REGCOUNT
	.align		4
        /*0000*/ 	.byte	0x04, 0x2f
        /*0002*/ 	.short	(.L_2 - .L_1)
	.align		4
.L_1:
        /*0004*/ 	.word	index@(_Z18print_cored_kernelv)
        /*0008*/ 	.word	0x00000018


	//----- nvinfo : EIATTR_FRAME_SIZE
	.align		4
.L_2:
        /*000c*/ 	.byte	0x04, 0x11
        /*000e*/ 	.short	(.L_4 - .L_3)
	.align		4
.L_3:
        /*0010*/ 	.word	index@(_Z18print_cored_kernelv)
        /*0014*/ 	.word	0x00000018


	//----- nvinfo : EIATTR_MIN_STACK_SIZE
	.align		4
.L_4:
        /*0018*/ 	.byte	0x04, 0x12
        /*001a*/ 	.short	(.L_6 - .L_5)
	.align		4
.L_5:
        /*001c*/ 	.word	index@(_Z18print_cored_kernelv)
        /*0020*/ 	.word	0x00000018
.L_6:


//--------------------- .nv.compat                --------------------------
	.section	.nv.compat,"",@"SHT_CUDA_COMPAT_INFO"
	.align	4
        /*0000*/ 	.byte	0x02, 0x09, 0x00, 0x00, 0x02, 0x02, 0x01, 0x00, 0x02, 0x05, 0x05, 0x00, 0x03, 0x07, 0x01, 0x01
        /*0010*/ 	.byte	0x02, 0x03, 0x00, 0x00, 0x02, 0x06, 0x01, 0x00, 0x04, 0x0b, 0x08, 0x00, 0x09, 0x00, 0x00, 0x00
        /*0020*/ 	.byte	0x00, 0x00, 0x00, 0x00


//--------------------- .nv.info._Z18print_cored_kernelv --------------------------
	.section	.nv.info._Z18print_cored_kernelv,"",@"SHT_CUDA_INFO"
	.sectionflags	@""
	.align	4


	//----- nvinfo : EIATTR_CUDA_API_VERSION
	.align		4
        /*0000*/ 	.byte	0x04, 0x37
        /*0002*/ 	.short	(.L_8 - .L_7)
.L_7:
        /*0004*/ 	.word	0x00000082


	//----- nvinfo : EIATTR_SPARSE_MMA_MASK
	.align		4
.L_8:
        /*0008*/ 	.byte	0x03, 0x50
        /*000a*/ 	.short	0x0000


	//----- nvinfo : EIATTR_MAXREG_COUNT
	.align		4
        /*000c*/ 	.byte	0x03, 0x1b
        /*000e*/ 	.short	0x00ff


	//----- nvinfo : EIATTR_EXTERNS
	.align		4
        /*0010*/ 	.byte	0x04, 0x0f
        /*0012*/ 	.short	(.L_10 - .L_9)


	//   ....[0]....
	.align		4
.L_9:
        /*0014*/ 	.word	index@(vprintf)


	//----- nvinfo : EIATTR_MERCURY_ISA_VERSION
	.align		4
.L_10:
        /*0018*/ 	.byte	0x03, 0x5f
        /*001a*/ 	.short	0x0101


	//----- nvinfo : EIATTR_VRC_CTA_INIT_COUNT
	.align		4
        /*001c*/ 	.byte	0x02, 0x4a
	.zero		1
	.zero		1


	//----- nvinfo : EIATTR_SYSCALL_OFFSETS
	.align		4
        /*0020*/ 	.byte	0x04, 0x46
        /*0022*/ 	.short	(.L_12 - .L_11)


	//   ....[0]....
.L_11:
        /*0024*/ 	.word	0x000001b0


	//----- nvinfo : EIATTR_EXIT_INSTR_OFFSETS
	.align		4
.L_12:
        /*0028*/ 	.byte	0x04, 0x1c
        /*002a*/ 	.short	(.L_14 - .L_13)


	//   ....[0]....
.L_13:
        /*002c*/ 	.word	0x000001c0


	//----- nvinfo : EIATTR_SW_WAR
	.align		4
.L_14:
        /*0030*/ 	.byte	0x04, 0x36
        /*0032*/ 	.short	(.L_16 - .L_15)
.L_15:
        /*0034*/ 	.word	0x00000008
.L_16:


//--------------------- .nv.callgraph             --------------------------
	.section	.nv.callgraph,"",@"SHT_CUDA_CALLGRAPH"
	.align	4
	.sectionentsize	8
	.align		4
        /*0000*/ 	.word	0x00000000
	.align		4
        /*0004*/ 	.word	0xffffffff
	.align		4
        /*0008*/ 	.word	index@(_Z18print_cored_kernelv)
	.align		4
        /*000c*/ 	.word	index@(vprintf)
	.align		4
        /*0010*/ 	.word	0x00000000
	.align		4
        /*0014*/ 	.word	0xfffffffe
	.align		4
        /*0018*/ 	.word	0x00000000
	.align		4
        /*001c*/ 	.word	0xfffffffd
	.align		4
        /*0020*/ 	.word	0x00000000
	.align		4
        /*0024*/ 	.word	0xfffffffc


//--------------------- .nv.constant4             --------------------------
	.section	.nv.constant4,"a",@progbits
	.align	8
	.align		8
.nv.constant4:
        /*0000*/ 	.dword	vprintf
	.align		8
        /*0008*/ 	.dword	$str


//--------------------- .text._Z18print_cored_kernelv --------------------------
	.section	.text._Z18print_cored_kernelv,"ax",@progbits
	.align	128
        .global         _Z18print_cored_kernelv
        .type           _Z18print_cored_kernelv,@function
        .size           _Z18print_cored_kernelv,(.L_x_2 - _Z18print_cored_kernelv)
        .other          _Z18print_cored_kernelv,@"STO_CUDA_ENTRY STV_DEFAULT"
_Z18print_cored_kernelv:
.text._Z18print_cored_kernelv:
[----:B------:R-:W0:Y:S01]  /*0000*/  LDC R1, c[0x0][0x37c] ;  /* 0x0000df00ff017b82 */ /* 0x000e220000000800 */
[----:B------:R-:W1:Y:S01]  /*0010*/  S2R R0, SR_TID.Z ;  /* 0x0000000000007919 */ /* 0x000e620000002300 */
[----:B------:R-:W2:Y:S01]  /*0020*/  LDCU UR5, c[0x0][0x2fc] ;  /* 0x00005f80ff0577ac */ /* 0x000ea20008000800 */
[----:B0-----:R-:W-:Y:S01]  /*0030*/  IADD3 R1, PT, PT, R1, -0x18, RZ ;  /* 0xffffffe801017810 */ /* 0x001fe20007ffe0ff */
[----:B------:R-:W1:Y:S01]  /*0040*/  S2R R4, SR_TID.Y ;  /* 0x0000000000047919 */ /* 0x000e620000002200 */
[----:B------:R-:W0:Y:S01]  /*0050*/  LDCU UR6, c[0x0][0x360] ;  /* 0x00006c00ff0677ac */ /* 0x000e220008000800 */
[----:B------:R-:W1:Y:S01]  /*0060*/  S2R R13, SR_CTAID.Y ;  /* 0x00000000000d7919 */ /* 0x000e620000002600 */
[----:B------:R-:W3:Y:S01]  /*0070*/  LDCU UR7, c[0x0][0x364] ;  /* 0x00006c80ff0777ac */ /* 0x000ee20008000800 */
[----:B------:R-:W4:Y:S01]  /*0080*/  S2R R3, SR_TID.X ;  /* 0x0000000000037919 */ /* 0x000f220000002100 */
[----:B------:R-:W5:Y:S01]  /*0090*/  LDCU UR4, c[0x0][0x2f8] ;  /* 0x00005f00ff0477ac */ /* 0x000f620008000800 */
[----:B------:R-:W4:Y:S01]  /*00a0*/  S2R R10, SR_CTAID.X ;  /* 0x00000000000a7919 */ /* 0x000f220000002500 */
[----:B------:R-:W3:Y:S01]  /*00b0*/  S2R R12, SR_CTAID.Z ;  /* 0x00000000000c7919 */ /* 0x000ee20000002700 */
[----:B-----5:R-:W-:-:S04]  /*00c0*/  IADD3 R6, P0, PT, R1, UR4, RZ ;  /* 0x0000000401067c10 */ /* 0x020fc8000ff1e0ff */
[----:B--2---:R-:W-:Y:S01]  /*00d0*/  IADD3.X R7, PT, PT, RZ, UR5, RZ, P0, !PT ;  /* 0x00000005ff077c10 */ /* 0x004fe200087fe4ff */
[----:B-1----:R-:W-:Y:S01]  /*00e0*/  IMAD R11, R0, R13, R4 ;  /* 0x0000000d000b7224 */ /* 0x002fe200078e0204 */
[----:B------:R-:W-:-:S04]  /*00f0*/  MOV R0, 0x0 ;  /* 0x0000000000007802 */ /* 0x000fc80000000f00 */
[----:B------:R1:W2:Y:S01]  /*0100*/  LDC.64 R8, c[0x4][R0] ;  /* 0x0100000000087b82 */ /* 0x0002a20000000a00 */
[--C-:B----4-:R-:W-:Y:S02]  /*0110*/  IMAD R11, R11, R10, R3.reuse ;  /* 0x0000000a0b0b7224 */ /* 0x110fe400078e0203 */
[----:B0-----:R-:W-:Y:S02]  /*0120*/  IMAD R2, R10, UR6, R3 ;  /* 0x000000060a027c24 */ /* 0x001fe4000f8e0203 */
[----:B---3--:R-:W-:Y:S01]  /*0130*/  IMAD R3, R13, UR7, R4 ;  /* 0x000000070d037c24 */ /* 0x008fe2000f8e0204 */
[----:B------:R1:W-:Y:S01]  /*0140*/  STL.64 [R1], R12 ;  /* 0x0000000c01007387 */ /* 0x0003e20000100a00 */
[----:B------:R-:W0:Y:S03]  /*0150*/  LDCU.64 UR6, c[0x4][0x8] ;  /* 0x01000100ff0677ac */ /* 0x000e260008000a00 */
[----:B------:R1:W-:Y:S04]  /*0160*/  STL.64 [R1+0x8], R10 ;  /* 0x0000080a01007387 */ /* 0x0003e80000100a00 */
[----:B------:R1:W-:Y:S01]  /*0170*/  STL.64 [R1+0x10], R2 ;  /* 0x0000100201007387 */ /* 0x0003e20000100a00 */
[----:B0-----:R-:W-:-:S02]  /*0180*/  MOV R4, UR6 ;  /* 0x0000000600047c02 */ /* 0x001fc40008000f00 */
[----:B-1----:R-:W-:-:S07]  /*0190*/  MOV R5, UR7 ;  /* 0x0000000700057c02 */ /* 0x002fce0008000f00 */
[----:B------:R-:W-:-:S07]  /*01a0*/  LEPC R20, `(.L_x_0) ;  /* 0x000000001014794e */ /* 0x000fce0000000000 */
[----:B--2---:R-:W-:Y:S05]  /*01b0*/  CALL.ABS.NOINC R8 ;  /* 0x0000000008007343 */ /* 0x004fea0003c00000 */
.L_x_0:
[----:B------:R-:W-:Y:S05]  /*01c0*/  EXIT ;  /* 0x000000000000794d */ /* 0x000fea0003800000 */
.L_x_1:
[----:B------:R-:W-:-:S00]  /*01d0*/  BRA `(.L_x_1) ;  /* 0xfffffffc00fc7947 */ /* 0x000fc0000383ffff */
[----:B------:R-:W-:-:S00]  /*01e0*/  NOP ;  /* 0x0000000000007918 */ /* 0x000fc00000000000 */
        /* <DEDUP_REMOVED lines=9> */
.L_x_2:


//--------------------- .nv.global.init           --------------------------
	.section	.nv.global.init,"aw",@progbits
.nv.global.init:
	.type		$str,@object
	.size		$str,(.L_0 - $str)
$str:
        /*0000*/ 	.byte	0x62, 0x6c, 0x6f, 0x63, 0x6b, 0x20, 0x69, 0x64, 0x78, 0x3a, 0x28, 0x25, 0x33, 0x64, 0x2c, 0x20
        /*0010*/ 	.byte	0x25, 0x33, 0x64, 0x2c, 0x20, 0x25, 0x33, 0x64, 0x29, 0x20, 0x20, 0x54, 0x68, 0x72, 0x65, 0x61
        /*0020*/ 	.byte	0x64, 0x73, 0x20, 0x49, 0x6e, 0x64, 0x65, 0x78, 0x3a, 0x20, 0x28, 0x25, 0x64, 0x29, 0x20, 0x20
        /*0030*/ 	.byte	0x63, 0x6f, 0x72, 0x64, 0x28, 0x25, 0x33, 0x64, 0x2c, 0x20, 0x25, 0x33, 0x64, 0x29, 0x0a, 0x00
.L_0:


//--------------------- .nv.shared.reserved.0     --------------------------
	.section	.nv.shared.reserved.0,"aw",@nobits
	.weak		__nv_reservedSMEM_offset_0_alias
	.size		__nv_reservedSMEM_offset_0_alias, 0, 64
	.other		__nv_reservedSMEM_offset_0_alias,@"STO_CUDA_RESERVED_SHARED STV_DEFAULT"
__nv_reservedSMEM_offset_0_alias:
	.zero		0
	.zero		64


//--------------------- .nv.constant0._Z18print_cored_kernelv --------------------------
	.section	.nv.constant0._Z18print_cored_kernelv,"a",@progbits
	.sectionflags	@""
	.align	4
.nv.constant0._Z18print_cored_kernelv:
	.zero		896


//--------------------- SYMBOLS --------------------------

	.type		.nv.reservedSmem.offset0,@object
	.size		.nv.reservedSmem.offset0,0x4
	.type		vprintf,@function
